	.headerflags	@"EF_CUDA_TEXMODE_UNIFIED EF_CUDA_64BIT_ADDRESS EF_CUDA_ACCELERATORS EF_CUDA_SM90 EF_CUDA_VIRTUAL_SM(EF_CUDA_SM90)"
	.elftype	@"ET_EXEC"


//--------------------- .nv.info                  --------------------------
	.section	.nv.info,"",@"SHT_CUDA_INFO"
	.align	4


	//----- nvinfo : EIATTR_REGCOUNT
	.align		4
        /*0000*/ 	.byte	0x04, 0x2f
        /*0002*/ 	.short	(.L_3 - .L_2)
	.align		4
.L_2:
        /*0004*/ 	.word	index@(triton_red_fused__weight_norm_interface_clamp_min_div_linalg_vector_norm_6)
        /*0008*/ 	.word	0x00000016


	//----- nvinfo : EIATTR_MIN_STACK_SIZE
	.align		4
.L_3:
        /*000c*/ 	.byte	0x04, 0x12
        /*000e*/ 	.short	(.L_5 - .L_4)
	.align		4
.L_4:
        /*0010*/ 	.word	index@(triton_red_fused__weight_norm_interface_clamp_min_div_linalg_vector_norm_6)
        /*0014*/ 	.word	0x00000000


	//----- nvinfo : EIATTR_FRAME_SIZE
	.align		4
.L_5:
        /*0018*/ 	.byte	0x04, 0x11
        /*001a*/ 	.short	(.L_7 - .L_6)
	.align		4
.L_6:
        /*001c*/ 	.word	index@(triton_red_fused__weight_norm_interface_clamp_min_div_linalg_vector_norm_6)
        /*0020*/ 	.word	0x00000000


	//----- nvinfo : EIATTR_MIN_STACK_SIZE
	.align		4
.L_7:
        /*0024*/ 	.byte	0x04, 0x12
        /*0026*/ 	.short	(.L_9 - .L_8)
	.align		4
.L_8:
        /*0028*/ 	.word	index@(triton_red_fused__weight_norm_interface_clamp_min_div_linalg_vector_norm_6)
        /*002c*/ 	.word	0x00000000
.L_9:


//--------------------- .nv.info.triton_red_fused__weight_norm_interface_clamp_min_div_linalg_vector_norm_6 --------------------------
	.section	.nv.info.triton_red_fused__weight_norm_interface_clamp_min_div_linalg_vector_norm_6,"",@"SHT_CUDA_INFO"
	.sectionflags	@""
	.align	4


	//----- nvinfo : EIATTR_CUDA_API_VERSION
	.align		4
        /*0000*/ 	.byte	0x04, 0x37
        /*0002*/ 	.short	(.L_11 - .L_10)
.L_10:
        /*0004*/ 	.word	0x0000007c


	//----- nvinfo : EIATTR_KPARAM_INFO
	.align		4
.L_11:
        /*0008*/ 	.byte	0x04, 0x17
        /*000a*/ 	.short	(.L_13 - .L_12)
.L_12:
        /*000c*/ 	.word	0x00000000
        /*0010*/ 	.short	0x0006
        /*0012*/ 	.short	0x0030
        /*0014*/ 	.byte	0x00, 0xf0, 0x11, 0x00


	//----- nvinfo : EIATTR_KPARAM_INFO
	.align		4
.L_13:
        /*0018*/ 	.byte	0x04, 0x17
        /*001a*/ 	.short	(.L_15 - .L_14)
.L_14:
        /*001c*/ 	.word	0x00000000
        /*0020*/ 	.short	0x0005
        /*0022*/ 	.short	0x0028
        /*0024*/ 	.byte	0x00, 0xf4, 0x21, 0x00


	//----- nvinfo : EIATTR_KPARAM_INFO
	.align		4
.L_15:
        /*0028*/ 	.byte	0x04, 0x17
        /*002a*/ 	.short	(.L_17 - .L_16)
.L_16:
        /*002c*/ 	.word	0x00000000
        /*0030*/ 	.short	0x0004
        /*0032*/ 	.short	0x0020
        /*0034*/ 	.byte	0x00, 0xf4, 0x21, 0x00


	//----- nvinfo : EIATTR_KPARAM_INFO
	.align		4
.L_17:
        /*0038*/ 	.byte	0x04, 0x17
        /*003a*/ 	.short	(.L_19 - .L_18)
.L_18:
        /*003c*/ 	.word	0x00000000
        /*0040*/ 	.short	0x0003
        /*0042*/ 	.short	0x0018
        /*0044*/ 	.byte	0x00, 0xf4, 0x21, 0x00


	//----- nvinfo : EIATTR_KPARAM_INFO
	.align		4
.L_19:
        /*0048*/ 	.byte	0x04, 0x17
        /*004a*/ 	.short	(.L_21 - .L_20)
.L_20:
        /*004c*/ 	.word	0x00000000
        /*0050*/ 	.short	0x0002
        /*0052*/ 	.short	0x0010
        /*0054*/ 	.byte	0x00, 0xf4, 0x21, 0x00


	//----- nvinfo : EIATTR_KPARAM_INFO
	.align		4
.L_21:
        /*0058*/ 	.byte	0x04, 0x17
        /*005a*/ 	.short	(.L_23 - .L_22)
.L_22:
        /*005c*/ 	.word	0x00000000
        /*0060*/ 	.short	0x0001
        /*0062*/ 	.short	0x0008
        /*0064*/ 	.byte	0x00, 0xf4, 0x21, 0x00


	//----- nvinfo : EIATTR_KPARAM_INFO
	.align		4
.L_23:
        /*0068*/ 	.byte	0x04, 0x17
        /*006a*/ 	.short	(.L_25 - .L_24)
.L_24:
        /*006c*/ 	.word	0x00000000
        /*0070*/ 	.short	0x0000
        /*0072*/ 	.short	0x0000
        /*0074*/ 	.byte	0x00, 0xf4, 0x21, 0x00


	//----- nvinfo : EIATTR_SPARSE_MMA_MASK
	.align		4
.L_25:
        /*0078*/ 	.byte	0x03, 0x50
        /*007a*/ 	.short	0x0000


	//----- nvinfo : EIATTR_MAXREG_COUNT
	.align		4
        /*007c*/ 	.byte	0x03, 0x1b
        /*007e*/ 	.short	0x0080


	//----- nvinfo : EIATTR_COOP_GROUP_MASK_REGIDS
	.align		4
        /*0080*/ 	.byte	0x04, 0x29
        /*0082*/ 	.short	(.L_27 - .L_26)


	//   ....[0]....
.L_26:
        /*0084*/ 	.word	0xffffffff


	//   ....[1]....
        /*0088*/ 	.word	0xffffffff


	//   ....[2]....
        /*008c*/ 	.word	0xffffffff


	//   ....[3]....
        /*0090*/ 	.word	0xffffffff


	//   ....[4]....
        /*0094*/ 	.word	0xffffffff


	//   ....[5]....
        /*0098*/ 	.word	0xffffffff


	//   ....[6]....
        /*009c*/ 	.word	0xffffffff


	//   ....[7]....
        /*00a0*/ 	.word	0xffffffff


	//   ....[8]....
        /*00a4*/ 	.word	0xffffffff


	//   ....[9]....
        /*00a8*/ 	.word	0xffffffff


	//   ....[10]....
        /*00ac*/ 	.word	0xffffffff


	//   ....[11]....
        /*00b0*/ 	.word	0xffffffff


	//   ....[12]....
        /*00b4*/ 	.word	0xffffffff


	//   ....[13]....
        /*00b8*/ 	.word	0xffffffff


	//   ....[14]....
        /*00bc*/ 	.word	0xffffffff


	//   ....[15]....
        /*00c0*/ 	.word	0xffffffff


	//   ....[16]....
        /*00c4*/ 	.word	0xffffffff


	//   ....[17]....
        /*00c8*/ 	.word	0xffffffff


	//----- nvinfo : EIATTR_COOP_GROUP_INSTR_OFFSETS
	.align		4
.L_27:
        /*00cc*/ 	.byte	0x04, 0x28
        /*00ce*/ 	.short	(.L_29 - .L_28)


	//   ....[0]....
.L_28:
        /*00d0*/ 	.word	0x00000150


	//   ....[1]....
        /*00d4*/ 	.word	0x00000170


	//   ....[2]....
        /*00d8*/ 	.word	0x000001a0


	//   ....[3]....
        /*00dc*/ 	.word	0x000001c0


	//   ....[4]....
        /*00e0*/ 	.word	0x000001e0


	//   ....[5]....
        /*00e4*/ 	.word	0x00000240


	//   ....[6]....
        /*00e8*/ 	.word	0x00000260


	//   ....[7]....
        /*00ec*/ 	.word	0x00000280


	//   ....[8]....
        /*00f0*/ 	.word	0x000002a0


	//   ....[9]....
        /*00f4*/ 	.word	0x00000450


	//   ....[10]....
        /*00f8*/ 	.word	0x00000470


	//   ....[11]....
        /*00fc*/ 	.word	0x00000490


	//   ....[12]....
        /*0100*/ 	.word	0x000004b0


	//   ....[13]....
        /*0104*/ 	.word	0x000004e0


	//   ....[14]....
        /*0108*/ 	.word	0x00000560


	//   ....[15]....
        /*010c*/ 	.word	0x00000580


	//   ....[16]....
        /*0110*/ 	.word	0x000005a0


	//   ....[17]....
        /*0114*/ 	.word	0x000005c0


	//----- nvinfo : EIATTR_EXIT_INSTR_OFFSETS
	.align		4
.L_29:
        /*0118*/ 	.byte	0x04, 0x1c
        /*011a*/ 	.short	(.L_31 - .L_30)


	//   ....[0]....
.L_30:
        /*011c*/ 	.word	0x000007c0


	//----- nvinfo : EIATTR_REQNTID
	.align		4
.L_31:
        /*0120*/ 	.byte	0x04, 0x10
        /*0122*/ 	.short	(.L_33 - .L_32)
.L_32:
        /*0124*/ 	.word	0x00000200
        /*0128*/ 	.word	0x00000001
        /*012c*/ 	.word	0x00000001


	//----- nvinfo : EIATTR_CBANK_PARAM_SIZE
	.align		4
.L_33:
        /*0130*/ 	.byte	0x03, 0x19
        /*0132*/ 	.short	0x0034


	//----- nvinfo : EIATTR_PARAM_CBANK
	.align		4
        /*0134*/ 	.byte	0x04, 0x0a
        /*0136*/ 	.short	(.L_35 - .L_34)
	.align		4
.L_34:
        /*0138*/ 	.word	index@(.nv.constant0.triton_red_fused__weight_norm_interface_clamp_min_div_linalg_vector_norm_6)
        /*013c*/ 	.short	0x0210
        /*013e*/ 	.short	0x0034


	//----- nvinfo : EIATTR_SW_WAR
	.align		4
.L_35:
        /*0140*/ 	.byte	0x04, 0x36
        /*0142*/ 	.short	(.L_37 - .L_36)
.L_36:
        /*0144*/ 	.word	0x00000008
.L_37:


//--------------------- .nv.callgraph             --------------------------
	.section	.nv.callgraph,"",@"SHT_CUDA_CALLGRAPH"
	.align	4
	.sectionentsize	8
	.align		4
        /*0000*/ 	.word	0x00000000
	.align		4
        /*0004*/ 	.word	0xffffffff
	.align		4
        /*0008*/ 	.word	0x00000000
	.align		4
        /*000c*/ 	.word	0xfffffffe
	.align		4
        /*0010*/ 	.word	0x00000000
	.align		4
        /*0014*/ 	.word	0xfffffffd
	.align		4
        /*0018*/ 	.word	0x00000000
	.align		4
        /*001c*/ 	.word	0xfffffffc


//--------------------- .nv.constant4             --------------------------
	.section	.nv.constant4,"a",@progbits
	.align	8
	.align		8
.nv.constant4:
        /*0000*/ 	.dword	_$_str
	.align		8
        /*0008*/ 	.dword	_$_str_$_2


//--------------------- .text.triton_red_fused__weight_norm_interface_clamp_min_div_linalg_vector_norm_6 --------------------------
	.section	.text.triton_red_fused__weight_norm_interface_clamp_min_div_linalg_vector_norm_6,"ax",@progbits
	.sectionflags	@"SHF_BARRIERS=1"
	.align	128
        .global         triton_red_fused__weight_norm_interface_clamp_min_div_linalg_vector_norm_6
        .type           triton_red_fused__weight_norm_interface_clamp_min_div_linalg_vector_norm_6,@function
        .size           triton_red_fused__weight_norm_interface_clamp_min_div_linalg_vector_norm_6,(.L_x_1 - triton_red_fused__weight_norm_interface_clamp_min_div_linalg_vector_norm_6)
        .other          triton_red_fused__weight_norm_interface_clamp_min_div_linalg_vector_norm_6,@"STO_CUDA_ENTRY STV_DEFAULT"
triton_red_fused__weight_norm_interface_clamp_min_div_linalg_vector_norm_6:
.text.triton_red_fused__weight_norm_interface_clamp_min_div_linalg_vector_norm_6:
[----:B------:R-:W-:Y:S01]  /*0000*/  LDC R1, c[0x0][0x28] ;  /* 0x00000a00ff017b82 */ /* 0x000fe20000000800 */
[----:B------:R-:W1:Y:S07]  /*0010*/  S2R R13, SR_TID.X ;  /* 0x00000000000d7919 */ /* 0x000e6e0000002100 */
[----:B------:R-:W2:Y:S01]  /*0020*/  LDC.64 R8, c[0x0][0x220] ;  /* 0x00008800ff087b82 */ /* 0x000ea20000000a00 */
[----:B------:R-:W-:Y:S01]  /*0030*/  ULDC.64 UR6, c[0x0][0x208] ;  /* 0x0000820000067ab9 */ /* 0x000fe20000000a00 */
[----:B-1----:R-:W-:-:S04]  /*0040*/  SHF.L.U32 R2, R13, 0x2, RZ ;  /* 0x000000020d027819 */ /* 0x002fc800000006ff */
[----:B------:R-:W-:-:S05]  /*0050*/  LOP3.LUT R0, R2, 0x7fc, RZ, 0xc0, !PT ;  /* 0x000007fc02007812 */ /* 0x000fca00078ec0ff */
[----:B--2---:R-:W-:-:S05]  /*0060*/  IMAD.WIDE.U32 R8, R0, 0x4, R8 ;  /* 0x0000000400087825 */ /* 0x004fca00078e0008 */
[----:B------:R-:W2:Y:S01]  /*0070*/  LDG.E.EL.128 R4, desc[UR6][R8.64] ;  /* 0x0000000608047981 */ /* 0x000ea2000c2e1d00 */
[----:B------:R-:W1:Y:S01]  /*0080*/  S2UR UR5, SR_CgaCtaId ;  /* 0x00000000000579c3 */ /* 0x000e620000008800 */
[C---:B------:R-:W-:Y:S01]  /*0090*/  LOP3.LUT P2, RZ, R13.reuse, 0x1f, RZ, 0xc0, !PT ;  /* 0x0000001f0dff7812 */ /* 0x040fe2000784c0ff */
[----:B------:R-:W-:Y:S01]  /*00a0*/  UMOV UR4, 0x400 ;  /* 0x0000040000047882 */ /* 0x000fe20000000000 */
[C---:B------:R-:W-:Y:S02]  /*00b0*/  ISETP.GE.AND P1, PT, R13.reuse, 0x10, PT ;  /* 0x000000100d00780c */ /* 0x040fe40003f26270 */
[C---:B------:R-:W-:Y:S02]  /*00c0*/  LOP3.LUT P0, RZ, R13.reuse, 0xf, RZ, 0xc0, !PT ;  /* 0x0000000f0dff7812 */ /* 0x040fe4000780c0ff */
[C---:B------:R-:W-:Y:S01]  /*00d0*/  LOP3.LUT P4, RZ, R13.reuse, 0x1ff, RZ, 0xc0, !PT ;  /* 0x000001ff0dff7812 */ /* 0x040fe2000788c0ff */
[----:B------:R-:W3:Y:S01]  /*00e0*/  LDC.64 R14, c[0x0][0x228] ;  /* 0x00008a00ff0e7b82 */ /* 0x000ee20000000a00 */
[----:B------:R-:W-:Y:S01]  /*00f0*/  ISETP.LT.AND P0, PT, R13, 0x10, !P0 ;  /* 0x000000100d00780c */ /* 0x000fe20004701270 */
[----:B-1----:R-:W-:Y:S01]  /*0100*/  UPRMT UR4, UR5, 0x654, UR4 ;  /* 0x0000065405047896 */ /* 0x002fe20008000004 */
[----:B--2---:R-:W-:-:S04]  /*0110*/  FMUL R5, R5, R5 ;  /* 0x0000000505057220 */ /* 0x004fc80000400000 */
[----:B------:R-:W-:-:S04]  /*0120*/  FFMA R5, R4, R4, R5 ;  /* 0x0000000404057223 */ /* 0x000fc80000000005 */
[----:B------:R-:W-:-:S04]  /*0130*/  FFMA R6, R6, R6, R5 ;  /* 0x0000000606067223 */ /* 0x000fc80000000005 */
[----:B------:R-:W-:-:S05]  /*0140*/  FFMA R6, R7, R7, R6 ;  /* 0x0000000707067223 */ /* 0x000fca0000000006 */
[----:B------:R-:W1:Y:S02]  /*0150*/  SHFL.BFLY PT, R5, R6, 0x10, 0x1f ;  /* 0x0e001f0006057f89 */ /* 0x000e6400000e0000 */
[----:B-1----:R-:W-:-:S05]  /*0160*/  FADD R5, R6, R5 ;  /* 0x0000000506057221 */ /* 0x002fca0000000000 */
[----:B------:R-:W1:Y:S02]  /*0170*/  SHFL.BFLY PT, R4, R5, 0x8, 0x1f ;  /* 0x0d001f0005047f89 */ /* 0x000e6400000e0000 */
[----:B-1----:R-:W-:Y:S01]  /*0180*/  FADD R4, R5, R4 ;  /* 0x0000000405047221 */ /* 0x002fe20000000000 */
[----:B------:R-:W-:-:S04]  /*0190*/  SHF.R.U32.HI R5, RZ, 0x3, R13 ;  /* 0x00000003ff057819 */ /* 0x000fc8000001160d */
[----:B------:R-:W1:Y:S02]  /*01a0*/  SHFL.BFLY PT, R7, R4, 0x4, 0x1f ;  /* 0x0c801f0004077f89 */ /* 0x000e6400000e0000 */
[----:B-1----:R-:W-:-:S05]  /*01b0*/  FADD R7, R4, R7 ;  /* 0x0000000704077221 */ /* 0x002fca0000000000 */
[----:B------:R-:W1:Y:S02]  /*01c0*/  SHFL.BFLY PT, R12, R7, 0x2, 0x1f ;  /* 0x0c401f00070c7f89 */ /* 0x000e6400000e0000 */
[----:B-1----:R-:W-:-:S05]  /*01d0*/  FADD R12, R7, R12 ;  /* 0x0000000c070c7221 */ /* 0x002fca0000000000 */
[----:B------:R-:W1:Y:S02]  /*01e0*/  SHFL.BFLY PT, R11, R12, 0x1, 0x1f ;  /* 0x0c201f000c0b7f89 */ /* 0x000e6400000e0000 */
[----:B-1----:R-:W-:Y:S01]  /*01f0*/  FADD R4, R12, R11 ;  /* 0x0000000b0c047221 */ /* 0x002fe20000000000 */
[----:B------:R-:W-:-:S05]  /*0200*/  LOP3.LUT R11, R5, 0x3c, RZ, 0xc0, !PT ;  /* 0x0000003c050b7812 */ /* 0x000fca00078ec0ff */
[----:B------:R-:W-:Y:S01]  /*0210*/  @!P2 STS [R11+UR4], R4 ;  /* 0x000000040b00a988 */ /* 0x000fe20008000804 */
[----:B------:R-:W-:Y:S06]  /*0220*/  BAR.SYNC.DEFER_BLOCKING 0x0 ;  /* 0x0000000000007b1d */ /* 0x000fec0000010000 */
[----:B------:R-:W1:Y:S04]  /*0230*/  @!P1 LDS R10, [R2+UR4] ;  /* 0x00000004020a9984 */ /* 0x000e680008000800 */
[----:B-1----:R-:W1:Y:S02]  /*0240*/  SHFL.BFLY PT, R5, R10, 0x8, 0x1f ;  /* 0x0d001f000a057f89 */ /* 0x002e6400000e0000 */
[----:B-1----:R-:W-:-:S05]  /*0250*/  FADD R5, R10, R5 ;  /* 0x000000050a057221 */ /* 0x002fca0000000000 */
[----:B------:R-:W1:Y:S02]  /*0260*/  SHFL.BFLY PT, R6, R5, 0x4, 0x1f ;  /* 0x0c801f0005067f89 */ /* 0x000e6400000e0000 */
[----:B-1----:R-:W-:-:S05]  /*0270*/  FADD R6, R5, R6 ;  /* 0x0000000605067221 */ /* 0x002fca0000000000 */
[----:B------:R-:W1:Y:S02]  /*0280*/  SHFL.BFLY PT, R7, R6, 0x2, 0x1f ;  /* 0x0c401f0006077f89 */ /* 0x000e6400000e0000 */
[----:B-1----:R-:W-:-:S05]  /*0290*/  FADD R7, R6, R7 ;  /* 0x0000000706077221 */ /* 0x002fca0000000000 */
[----:B------:R-:W1:Y:S02]  /*02a0*/  SHFL.BFLY PT, R12, R7, 0x1, 0x1f ;  /* 0x0c201f00070c7f89 */ /* 0x000e6400000e0000 */
[----:B-1----:R-:W-:Y:S02]  /*02b0*/  FADD R17, R7, R12 ;  /* 0x0000000c07117221 */ /* 0x002fe40000000000 */
[----:B------:R-:W1:Y:S03]  /*02c0*/  @!P4 LDC.64 R12, c[0x0][0x210] ;  /* 0x00008400ff0ccb82 */ /* 0x000e660000000a00 */
[----:B------:R-:W-:Y:S05]  /*02d0*/  @P0 STS [R2+UR4], R17 ;  /* 0x0000001102000988 */ /* 0x000fea0008000804 */
[----:B------:R-:W-:Y:S06]  /*02e0*/  BAR.SYNC.DEFER_BLOCKING 0x0 ;  /* 0x0000000000007b1d */ /* 0x000fec0000010000 */
[----:B------:R-:W2:Y:S02]  /*02f0*/  LDS R10, [UR4] ;  /* 0x00000004ff0a7984 */ /* 0x000ea40008000800 */
[----:B--2---:R-:W1:Y:S01]  /*0300*/  MUFU.SQRT R19, R10 ;  /* 0x0000000a00137308 */ /* 0x004e620000002000 */
[----:B------:R-:W-:Y:S06]  /*0310*/  BAR.SYNC.DEFER_BLOCKING 0x0 ;  /* 0x0000000000007b1d */ /* 0x000fec0000010000 */
[----:B-1----:R1:W-:Y:S04]  /*0320*/  @!P4 STG.E desc[UR6][R12.64], R19 ;  /* 0x000000130c00c986 */ /* 0x0023e8000c101906 */
[----:B---3--:R-:W2:Y:S04]  /*0330*/  LDG.E R16, desc[UR6][R14.64] ;  /* 0x000000060e107981 */ /* 0x008ea8000c1e1900 */
[----:B------:R-:W3:Y:S01]  /*0340*/  LDG.E.EF.128 R4, desc[UR6][R8.64] ;  /* 0x0000000608047981 */ /* 0x000ee2000c0e1d00 */
[----:B------:R-:W-:-:S02]  /*0350*/  FSETP.GT.AND P3, PT, R19, 8.50705917302346158658e+37, PT ;  /* 0x7e8000001300780b */ /* 0x000fc40003f64000 */
[----:B------:R-:W-:-:S11]  /*0360*/  FSETP.GEU.AND P5, PT, R19, 1.175494350822287508e-38, PT ;  /* 0x008000001300780b */ /* 0x000fd60003fae000 */
[----:B-1----:R-:W-:-:S04]  /*0370*/  @P3 FMUL R19, R19, 0.25 ;  /* 0x3e80000013133820 */ /* 0x002fc80000400000 */
[----:B------:R-:W-:-:S04]  /*0380*/  @!P5 FMUL R19, R19, 16777216 ;  /* 0x4b8000001313d820 */ /* 0x000fc80000400000 */
[----:B------:R-:W1:Y:S01]  /*0390*/  MUFU.RCP R17, R19 ;  /* 0x0000001300117308 */ /* 0x000e620000001000 */
[----:B--2---:R-:W-:-:S04]  /*03a0*/  @P3 FMUL R16, R16, 0.25 ;  /* 0x3e80000010103820 */ /* 0x004fc80000400000 */
[----:B------:R-:W-:-:S04]  /*03b0*/  @!P5 FMUL R16, R16, 16777216 ;  /* 0x4b8000001010d820 */ /* 0x000fc80000400000 */
[----:B-1----:R-:W-:-:S04]  /*03c0*/  FMUL R17, R17, R16 ;  /* 0x0000001011117220 */ /* 0x002fc80000400000 */
[-C--:B---3--:R-:W-:Y:S01]  /*03d0*/  FMUL R5, R5, R17.reuse ;  /* 0x0000001105057220 */ /* 0x088fe20000400000 */
[-C--:B------:R-:W-:Y:S01]  /*03e0*/  FMUL R4, R4, R17.reuse ;  /* 0x0000001104047220 */ /* 0x080fe20000400000 */
[-C--:B------:R-:W-:Y:S01]  /*03f0*/  FMUL R6, R6, R17.reuse ;  /* 0x0000001106067220 */ /* 0x080fe20000400000 */
[----:B------:R-:W-:Y:S01]  /*0400*/  FMUL R7, R7, R17 ;  /* 0x0000001107077220 */ /* 0x000fe20000400000 */
[----:B------:R-:W-:-:S04]  /*0410*/  FMUL R9, R5, R5 ;  /* 0x0000000505097220 */ /* 0x000fc80000400000 */
[----:B------:R-:W-:-:S04]  /*0420*/  FFMA R9, R4, R4, R9 ;  /* 0x0000000404097223 */ /* 0x000fc80000000009 */
[----:B------:R-:W-:-:S04]  /*0430*/  FFMA R8, R6, R6, R9 ;  /* 0x0000000606087223 */ /* 0x000fc80000000009 */
[----:B------:R-:W-:-:S05]  /*0440*/  FFMA R10, R7, R7, R8 ;  /* 0x00000007070a7223 */ /* 0x000fca0000000008 */
[----:B------:R-:W1:Y:S02]  /*0450*/  SHFL.BFLY PT, R9, R10, 0x10, 0x1f ;  /* 0x0e001f000a097f89 */ /* 0x000e6400000e0000 */
[----:B-1----:R-:W-:-:S05]  /*0460*/  FADD R12, R10, R9 ;  /* 0x000000090a0c7221 */ /* 0x002fca0000000000 */
[----:B------:R-:W1:Y:S02]  /*0470*/  SHFL.BFLY PT, R9, R12, 0x8, 0x1f ;  /* 0x0d001f000c097f89 */ /* 0x000e6400000e0000 */
[----:B-1----:R-:W-:-:S05]  /*0480*/  FADD R13, R12, R9 ;  /* 0x000000090c0d7221 */ /* 0x002fca0000000000 */
[----:B------:R-:W1:Y:S02]  /*0490*/  SHFL.BFLY PT, R8, R13, 0x4, 0x1f ;  /* 0x0c801f000d087f89 */ /* 0x000e6400000e0000 */
[----:B-1----:R-:W-:-:S05]  /*04a0*/  FADD R14, R13, R8 ;  /* 0x000000080d0e7221 */ /* 0x002fca0000000000 */
[----:B------:R-:W1:Y:S02]  /*04b0*/  SHFL.BFLY PT, R9, R14, 0x2, 0x1f ;  /* 0x0c401f000e097f89 */ /* 0x000e6400000e0000 */
[----:B-1----:R-:W-:Y:S02]  /*04c0*/  FADD R15, R14, R9 ;  /* 0x000000090e0f7221 */ /* 0x002fe40000000000 */
[----:B------:R-:W1:Y:S03]  /*04d0*/  LDC.64 R8, c[0x0][0x230] ;  /* 0x00008c00ff087b82 */ /* 0x000e660000000a00 */
[----:B------:R-:W2:Y:S01]  /*04e0*/  SHFL.BFLY PT, R16, R15, 0x1, 0x1f ;  /* 0x0c201f000f107f89 */ /* 0x000ea200000e0000 */
[----:B-1----:R-:W-:-:S04]  /*04f0*/  IMAD.WIDE.U32 R8, R0, 0x4, R8 ;  /* 0x0000000400087825 */ /* 0x002fc800078e0008 */
[----:B--2---:R-:W-:Y:S01]  /*0500*/  FADD R16, R15, R16 ;  /* 0x000000100f107221 */ /* 0x004fe20000000000 */
[----:B------:R1:W-:Y:S04]  /*0510*/  STG.E.128 desc[UR6][R8.64], R4 ;  /* 0x0000000408007986 */ /* 0x0003e8000c101d06 */
[----:B------:R-:W-:Y:S01]  /*0520*/  @!P2 STS [R11+UR4], R16 ;  /* 0x000000100b00a988 */ /* 0x000fe20008000804 */
[----:B------:R-:W-:Y:S08]  /*0530*/  BAR.SYNC.DEFER_BLOCKING 0x0 ;  /* 0x0000000000007b1d */ /* 0x000ff00000010000 */
[----:B-1----:R-:W1:Y:S01]  /*0540*/  @!P4 LDC.64 R4, c[0x0][0x218] ;  /* 0x00008600ff04cb82 */ /* 0x002e620000000a00 */
[----:B------:R-:W2:Y:S04]  /*0550*/  @!P1 LDS R3, [R2+UR4] ;  /* 0x0000000402039984 */ /* 0x000ea80008000800 */
[----:B--2---:R-:W2:Y:S02]  /*0560*/  SHFL.BFLY PT, R10, R3, 0x8, 0x1f ;  /* 0x0d001f00030a7f89 */ /* 0x004ea400000e0000 */
[----:B--2---:R-:W-:-:S05]  /*0570*/  FADD R10, R3, R10 ;  /* 0x0000000a030a7221 */ /* 0x004fca0000000000 */
[----:B------:R-:W2:Y:S02]  /*0580*/  SHFL.BFLY PT, R13, R10, 0x4, 0x1f ;  /* 0x0c801f000a0d7f89 */ /* 0x000ea400000e0000 */
[----:B--2---:R-:W-:-:S05]  /*0590*/  FADD R13, R10, R13 ;  /* 0x0000000d0a0d7221 */ /* 0x004fca0000000000 */
[----:B------:R-:W2:Y:S02]  /*05a0*/  SHFL.BFLY PT, R12, R13, 0x2, 0x1f ;  /* 0x0c401f000d0c7f89 */ /* 0x000ea400000e0000 */
[----:B--2---:R-:W-:-:S05]  /*05b0*/  FADD R12, R13, R12 ;  /* 0x0000000c0d0c7221 */ /* 0x004fca0000000000 */
[----:B------:R-:W2:Y:S02]  /*05c0*/  SHFL.BFLY PT, R15, R12, 0x1, 0x1f ;  /* 0x0c201f000c0f7f89 */ /* 0x000ea400000e0000 */
[----:B--2---:R-:W-:-:S05]  /*05d0*/  FADD R15, R12, R15 ;  /* 0x0000000f0c0f7221 */ /* 0x004fca0000000000 */
[----:B------:R2:W-:Y:S01]  /*05e0*/  @P0 STS [R2+UR4], R15 ;  /* 0x0000000f02000988 */ /* 0x0005e20008000804 */
[----:B------:R-:W-:Y:S08]  /*05f0*/  BAR.SYNC.DEFER_BLOCKING 0x0 ;  /* 0x0000000000007b1d */ /* 0x000ff00000010000 */
[----:B--2---:R-:W2:Y:S01]  /*0600*/  LDC.64 R2, c[0x0][0x238] ;  /* 0x00008e00ff027b82 */ /* 0x004ea20000000a00 */
[----:B------:R-:W3:Y:S02]  /*0610*/  LDS R6, [UR4] ;  /* 0x00000004ff067984 */ /* 0x000ee40008000800 */
[----:B---3--:R-:W1:Y:S05]  /*0620*/  MUFU.SQRT R7, R6 ;  /* 0x0000000600077308 */ /* 0x008e6a0000002000 */
[----:B------:R-:W-:Y:S06]  /*0630*/  BAR.SYNC.DEFER_BLOCKING 0x0 ;  /* 0x0000000000007b1d */ /* 0x000fec0000010000 */
[----:B-1----:R1:W-:Y:S04]  /*0640*/  @!P4 STG.E desc[UR6][R4.64], R7 ;  /* 0x000000070400c986 */ /* 0x0023e8000c101906 */
[----:B------:R-:W3:Y:S01]  /*0650*/  LDG.E.EF.128 R16, desc[UR6][R8.64] ;  /* 0x0000000608107981 */ /* 0x000ee2000c0e1d00 */
[C---:B------:R-:W-:Y:S01]  /*0660*/  FSETP.GT.AND P0, PT, R7.reuse, 9.9999999600419720025e-13, PT ;  /* 0x2b8cbccc0700780b */ /* 0x040fe20003f04000 */
[----:B--2---:R-:W-:Y:S01]  /*0670*/  IMAD.WIDE.U32 R2, R0, 0x4, R2 ;  /* 0x0000000400027825 */ /* 0x004fe200078e0002 */
[----:B------:R-:W-:-:S11]  /*0680*/  FSETP.NAN.AND P1, PT, R7, R7, PT ;  /* 0x000000070700720b */ /* 0x000fd60003f28000 */
[----:B-1----:R-:W-:-:S04]  /*0690*/  @!P0 FSEL R7, R7, 9.9999999600419720025e-13, P1 ;  /* 0x2b8cbccc07078808 */ /* 0x002fc80000800000 */
[C---:B------:R-:W-:Y:S02]  /*06a0*/  FSETP.GT.AND P0, PT, R7.reuse, 8.50705917302346158658e+37, PT ;  /* 0x7e8000000700780b */ /* 0x040fe40003f04000 */
[----:B------:R-:W-:-:S11]  /*06b0*/  FSETP.GEU.AND P1, PT, R7, 1.175494350822287508e-38, PT ;  /* 0x008000000700780b */ /* 0x000fd60003f2e000 */
[----:B------:R-:W-:-:S04]  /*06c0*/  @P0 FMUL R7, R7, 0.25 ;  /* 0x3e80000007070820 */ /* 0x000fc80000400000 */
[----:B------:R-:W-:-:S04]  /*06d0*/  @!P1 FMUL R7, R7, 16777216 ;  /* 0x4b80000007079820 */ /* 0x000fc80000400000 */
[----:B------:R-:W1:Y:S01]  /*06e0*/  MUFU.RCP R6, R7 ;  /* 0x0000000700067308 */ /* 0x000e620000001000 */
[----:B---3--:R-:W-:Y:S01]  /*06f0*/  @P0 FMUL R16, R16, 0.25 ;  /* 0x3e80000010100820 */ /* 0x008fe20000400000 */
[----:B------:R-:W-:Y:S01]  /*0700*/  @P0 FMUL R17, R17, 0.25 ;  /* 0x3e80000011110820 */ /* 0x000fe20000400000 */
[----:B------:R-:W-:Y:S01]  /*0710*/  @P0 FMUL R18, R18, 0.25 ;  /* 0x3e80000012120820 */ /* 0x000fe20000400000 */
[----:B------:R-:W-:Y:S01]  /*0720*/  @P0 FMUL R19, R19, 0.25 ;  /* 0x3e80000013130820 */ /* 0x000fe20000400000 */
[----:B------:R-:W-:Y:S01]  /*0730*/  @!P1 FMUL R16, R16, 16777216 ;  /* 0x4b80000010109820 */ /* 0x000fe20000400000 */
[----:B------:R-:W-:Y:S01]  /*0740*/  @!P1 FMUL R17, R17, 16777216 ;  /* 0x4b80000011119820 */ /* 0x000fe20000400000 */
[----:B------:R-:W-:Y:S01]  /*0750*/  @!P1 FMUL R18, R18, 16777216 ;  /* 0x4b80000012129820 */ /* 0x000fe20000400000 */
[----:B------:R-:W-:Y:S01]  /*0760*/  @!P1 FMUL R19, R19, 16777216 ;  /* 0x4b80000013139820 */ /* 0x000fe20000400000 */
[C---:B-1----:R-:W-:Y:S01]  /*0770*/  FMUL R16, R6.reuse, R16 ;  /* 0x0000001006107220 */ /* 0x042fe20000400000 */
[C---:B------:R-:W-:Y:S01]  /*0780*/  FMUL R17, R6.reuse, R17 ;  /* 0x0000001106117220 */ /* 0x040fe20000400000 */
[C---:B------:R-:W-:Y:S01]  /*0790*/  FMUL R18, R6.reuse, R18 ;  /* 0x0000001206127220 */ /* 0x040fe20000400000 */
[----:B------:R-:W-:-:S05]  /*07a0*/  FMUL R19, R6, R19 ;  /* 0x0000001306137220 */ /* 0x000fca0000400000 */
[----:B------:R-:W-:Y:S01]  /*07b0*/  STG.E.128 desc[UR6][R2.64], R16 ;  /* 0x0000001002007986 */ /* 0x000fe2000c101d06 */
[----:B------:R-:W-:Y:S05]  /*07c0*/  EXIT ;  /* 0x000000000000794d */ /* 0x000fea0003800000 */
.L_x_0:
[----:B------:R-:W-:-:S00]  /*07d0*/  BRA `(.L_x_0) ;  /* 0xfffffffc00fc7947 */ /* 0x000fc0000383ffff */
[----:B------:R-:W-:-:S00]  /*07e0*/  NOP ;  /* 0x0000000000007918 */ /* 0x000fc00000000000 */
        /* <DEDUP_REMOVED lines=9> */
.L_x_1:


//--------------------- .nv.global.init           --------------------------
	.section	.nv.global.init,"aw",@progbits
.nv.global.init:
	.type		_$_str,@object
	.size		_$_str,(_$_str_$_2 - _$_str)
_$_str:
        /*0000*/ 	.byte	0x5f, 0x5f, 0x43, 0x55, 0x44, 0x41, 0x5f, 0x46, 0x54, 0x5a, 0x00
	.type		_$_str_$_2,@object
	.size		_$_str_$_2,(.L_1 - _$_str_$_2)
_$_str_$_2:
        /*000b*/ 	.byte	0x5f, 0x5f, 0x43, 0x55, 0x44, 0x41, 0x5f, 0x50, 0x52, 0x45, 0x43, 0x5f, 0x53, 0x51, 0x52, 0x54
        /*001b*/ 	.byte	0x00
.L_1:


//--------------------- .nv.shared.triton_red_fused__weight_norm_interface_clamp_min_div_linalg_vector_norm_6 --------------------------
	.section	.nv.shared.triton_red_fused__weight_norm_interface_clamp_min_div_linalg_vector_norm_6,"aw",@nobits
	.sectionflags	@""
	.align	16
	.zero		1024


//--------------------- .nv.constant0.triton_red_fused__weight_norm_interface_clamp_min_div_linalg_vector_norm_6 --------------------------
	.section	.nv.constant0.triton_red_fused__weight_norm_interface_clamp_min_div_linalg_vector_norm_6,"a",@progbits
	.sectionflags	@""
	.align	4
.nv.constant0.triton_red_fused__weight_norm_interface_clamp_min_div_linalg_vector_norm_6:
	.zero		580
